	.headerflags	@"EF_CUDA_TEXMODE_UNIFIED EF_CUDA_64BIT_ADDRESS EF_CUDA_ACCELERATORS EF_CUDA_SM90 EF_CUDA_VIRTUAL_SM(EF_CUDA_SM90)"
	.elftype	@"ET_EXEC"


//--------------------- .nv.info                  --------------------------
	.section	.nv.info,"",@"SHT_CUDA_INFO"
	.align	4


	//----- nvinfo : EIATTR_REGCOUNT
	.align		4
        /*0000*/ 	.byte	0x04, 0x2f
        /*0002*/ 	.short	(.L_3 - .L_2)
	.align		4
.L_2:
        /*0004*/ 	.word	index@(triton_poi_fused__native_batch_norm_legit_no_training_15)
        /*0008*/ 	.word	0x00000010


	//----- nvinfo : EIATTR_MIN_STACK_SIZE
	.align		4
.L_3:
        /*000c*/ 	.byte	0x04, 0x12
        /*000e*/ 	.short	(.L_5 - .L_4)
	.align		4
.L_4:
        /*0010*/ 	.word	index@(triton_poi_fused__native_batch_norm_legit_no_training_15)
        /*0014*/ 	.word	0x00000000


	//----- nvinfo : EIATTR_FRAME_SIZE
	.align		4
.L_5:
        /*0018*/ 	.byte	0x04, 0x11
        /*001a*/ 	.short	(.L_7 - .L_6)
	.align		4
.L_6:
        /*001c*/ 	.word	index@(triton_poi_fused__native_batch_norm_legit_no_training_15)
        /*0020*/ 	.word	0x00000000


	//----- nvinfo : EIATTR_MIN_STACK_SIZE
	.align		4
.L_7:
        /*0024*/ 	.byte	0x04, 0x12
        /*0026*/ 	.short	(.L_9 - .L_8)
	.align		4
.L_8:
        /*0028*/ 	.word	index@(triton_poi_fused__native_batch_norm_legit_no_training_15)
        /*002c*/ 	.word	0x00000000
.L_9:


//--------------------- .nv.info.triton_poi_fused__native_batch_norm_legit_no_training_15 --------------------------
	.section	.nv.info.triton_poi_fused__native_batch_norm_legit_no_training_15,"",@"SHT_CUDA_INFO"
	.sectionflags	@""
	.align	4


	//----- nvinfo : EIATTR_CUDA_API_VERSION
	.align		4
        /*0000*/ 	.byte	0x04, 0x37
        /*0002*/ 	.short	(.L_11 - .L_10)
.L_10:
        /*0004*/ 	.word	0x0000007c


	//----- nvinfo : EIATTR_KPARAM_INFO
	.align		4
.L_11:
        /*0008*/ 	.byte	0x04, 0x17
        /*000a*/ 	.short	(.L_13 - .L_12)
.L_12:
        /*000c*/ 	.word	0x00000000
        /*0010*/ 	.short	0x0006
        /*0012*/ 	.short	0x0030
        /*0014*/ 	.byte	0x00, 0xf0, 0x11, 0x00


	//----- nvinfo : EIATTR_KPARAM_INFO
	.align		4
.L_13:
        /*0018*/ 	.byte	0x04, 0x17
        /*001a*/ 	.short	(.L_15 - .L_14)
.L_14:
        /*001c*/ 	.word	0x00000000
        /*0020*/ 	.short	0x0005
        /*0022*/ 	.short	0x0028
        /*0024*/ 	.byte	0x00, 0xf4, 0x21, 0x00


	//----- nvinfo : EIATTR_KPARAM_INFO
	.align		4
.L_15:
        /*0028*/ 	.byte	0x04, 0x17
        /*002a*/ 	.short	(.L_17 - .L_16)
.L_16:
        /*002c*/ 	.word	0x00000000
        /*0030*/ 	.short	0x0004
        /*0032*/ 	.short	0x0020
        /*0034*/ 	.byte	0x00, 0xf4, 0x21, 0x00


	//----- nvinfo : EIATTR_KPARAM_INFO
	.align		4
.L_17:
        /*0038*/ 	.byte	0x04, 0x17
        /*003a*/ 	.short	(.L_19 - .L_18)
.L_18:
        /*003c*/ 	.word	0x00000000
        /*0040*/ 	.short	0x0003
        /*0042*/ 	.short	0x0018
        /*0044*/ 	.byte	0x00, 0xf4, 0x21, 0x00


	//----- nvinfo : EIATTR_KPARAM_INFO
	.align		4
.L_19:
        /*0048*/ 	.byte	0x04, 0x17
        /*004a*/ 	.short	(.L_21 - .L_20)
.L_20:
        /*004c*/ 	.word	0x00000000
        /*0050*/ 	.short	0x0002
        /*0052*/ 	.short	0x0010
        /*0054*/ 	.byte	0x00, 0xf4, 0x21, 0x00


	//----- nvinfo : EIATTR_KPARAM_INFO
	.align		4
.L_21:
        /*0058*/ 	.byte	0x04, 0x17
        /*005a*/ 	.short	(.L_23 - .L_22)
.L_22:
        /*005c*/ 	.word	0x00000000
        /*0060*/ 	.short	0x0001
        /*0062*/ 	.short	0x0008
        /*0064*/ 	.byte	0x00, 0xf4, 0x21, 0x00


	//----- nvinfo : EIATTR_KPARAM_INFO
	.align		4
.L_23:
        /*0068*/ 	.byte	0x04, 0x17
        /*006a*/ 	.short	(.L_25 - .L_24)
.L_24:
        /*006c*/ 	.word	0x00000000
        /*0070*/ 	.short	0x0000
        /*0072*/ 	.short	0x0000
        /*0074*/ 	.byte	0x00, 0xf4, 0x21, 0x00


	//----- nvinfo : EIATTR_SPARSE_MMA_MASK
	.align		4
.L_25:
        /*0078*/ 	.byte	0x03, 0x50
        /*007a*/ 	.short	0x0000


	//----- nvinfo : EIATTR_MAXREG_COUNT
	.align		4
        /*007c*/ 	.byte	0x03, 0x1b
        /*007e*/ 	.short	0x00ff


	//----- nvinfo : EIATTR_EXIT_INSTR_OFFSETS
	.align		4
        /*0080*/ 	.byte	0x04, 0x1c
        /*0082*/ 	.short	(.L_27 - .L_26)


	//   ....[0]....
.L_26:
        /*0084*/ 	.word	0x000002a0


	//----- nvinfo : EIATTR_REQNTID
	.align		4
.L_27:
        /*0088*/ 	.byte	0x04, 0x10
        /*008a*/ 	.short	(.L_29 - .L_28)
.L_28:
        /*008c*/ 	.word	0x00000080
        /*0090*/ 	.word	0x00000001
        /*0094*/ 	.word	0x00000001


	//----- nvinfo : EIATTR_CBANK_PARAM_SIZE
	.align		4
.L_29:
        /*0098*/ 	.byte	0x03, 0x19
        /*009a*/ 	.short	0x0034


	//----- nvinfo : EIATTR_PARAM_CBANK
	.align		4
        /*009c*/ 	.byte	0x04, 0x0a
        /*009e*/ 	.short	(.L_31 - .L_30)
	.align		4
.L_30:
        /*00a0*/ 	.word	index@(.nv.constant0.triton_poi_fused__native_batch_norm_legit_no_training_15)
        /*00a4*/ 	.short	0x0210
        /*00a6*/ 	.short	0x0034


	//----- nvinfo : EIATTR_SW_WAR
	.align		4
.L_31:
        /*00a8*/ 	.byte	0x04, 0x36
        /*00aa*/ 	.short	(.L_33 - .L_32)
.L_32:
        /*00ac*/ 	.word	0x00000008
.L_33:


//--------------------- .nv.callgraph             --------------------------
	.section	.nv.callgraph,"",@"SHT_CUDA_CALLGRAPH"
	.align	4
	.sectionentsize	8
	.align		4
        /*0000*/ 	.word	0x00000000
	.align		4
        /*0004*/ 	.word	0xffffffff
	.align		4
        /*0008*/ 	.word	0x00000000
	.align		4
        /*000c*/ 	.word	0xfffffffe
	.align		4
        /*0010*/ 	.word	0x00000000
	.align		4
        /*0014*/ 	.word	0xfffffffd
	.align		4
        /*0018*/ 	.word	0x00000000
	.align		4
        /*001c*/ 	.word	0xfffffffc


//--------------------- .nv.constant4             --------------------------
	.section	.nv.constant4,"a",@progbits
	.align	8
	.align		8
.nv.constant4:
        /*0000*/ 	.dword	_$_str
	.align		8
        /*0008*/ 	.dword	_$_str_$_2


//--------------------- .text.triton_poi_fused__native_batch_norm_legit_no_training_15 --------------------------
	.section	.text.triton_poi_fused__native_batch_norm_legit_no_training_15,"ax",@progbits
	.align	128
        .global         triton_poi_fused__native_batch_norm_legit_no_training_15
        .type           triton_poi_fused__native_batch_norm_legit_no_training_15,@function
        .size           triton_poi_fused__native_batch_norm_legit_no_training_15,(.L_x_1 - triton_poi_fused__native_batch_norm_legit_no_training_15)
        .other          triton_poi_fused__native_batch_norm_legit_no_training_15,@"STO_CUDA_ENTRY STV_DEFAULT"
triton_poi_fused__native_batch_norm_legit_no_training_15:
.text.triton_poi_fused__native_batch_norm_legit_no_training_15:
[----:B------:R-:W-:Y:S01]  /*0000*/  LDC R1, c[0x0][0x28] ;  /* 0x00000a00ff017b82 */ /* 0x000fe20000000800 */
[----:B------:R-:W1:Y:S07]  /*0010*/  S2R R0, SR_TID.X ;  /* 0x0000000000007919 */ /* 0x000e6e0000002100 */
[----:B------:R-:W2:Y:S01]  /*0020*/  LDC.64 R6, c[0x0][0x220] ;  /* 0x00008800ff067b82 */ /* 0x000ea20000000a00 */
[----:B------:R-:W-:Y:S01]  /*0030*/  ULDC.64 UR4, c[0x0][0x208] ;  /* 0x0000820000047ab9 */ /* 0x000fe20000000a00 */
[----:B------:R-:W3:Y:S06]  /*0040*/  S2R R3, SR_CTAID.X ;  /* 0x0000000000037919 */ /* 0x000eec0000002500 */
[----:B------:R-:W4:Y:S08]  /*0050*/  LDC.64 R4, c[0x0][0x218] ;  /* 0x00008600ff047b82 */ /* 0x000f300000000a00 */
[----:B------:R-:W5:Y:S08]  /*0060*/  LDC.64 R8, c[0x0][0x228] ;  /* 0x00008a00ff087b82 */ /* 0x000f700000000a00 */
[----:B------:R-:W5:Y:S01]  /*0070*/  LDC.64 R10, c[0x0][0x230] ;  /* 0x00008c00ff0a7b82 */ /* 0x000f620000000a00 */
[----:B-1----:R-:W-:-:S04]  /*0080*/  LOP3.LUT R0, R0, 0x7f, RZ, 0xc0, !PT ;  /* 0x0000007f00007812 */ /* 0x002fc800078ec0ff */
[----:B---3--:R-:W-:-:S05]  /*0090*/  LEA R0, R3, R0, 0x7 ;  /* 0x0000000003007211 */ /* 0x008fca00078e38ff */
[----:B------:R-:W-:-:S05]  /*00a0*/  IMAD.HI R2, R0, 0x66666667, RZ ;  /* 0x6666666700027827 */ /* 0x000fca00078e02ff */
[----:B------:R-:W-:-:S04]  /*00b0*/  SHF.R.U32.HI R3, RZ, 0x1f, R2 ;  /* 0x0000001fff037819 */ /* 0x000fc80000011602 */
[----:B------:R-:W-:-:S05]  /*00c0*/  LEA.HI.SX32 R3, R2, R3, 0x19 ;  /* 0x0000000302037211 */ /* 0x000fca00078fcaff */
[----:B------:R-:W-:Y:S02]  /*00d0*/  IMAD R13, R3, -0x140, R0 ;  /* 0xfffffec0030d7824 */ /* 0x000fe400078e0200 */
[----:B------:R-:W1:Y:S02]  /*00e0*/  LDC.64 R2, c[0x0][0x210] ;  /* 0x00008400ff027b82 */ /* 0x000e640000000a00 */
[----:B--2---:R-:W-:-:S06]  /*00f0*/  IMAD.WIDE R6, R13, 0x4, R6 ;  /* 0x000000040d067825 */ /* 0x004fcc00078e0206 */
[----:B------:R-:W2:Y:S01]  /*0100*/  LDG.E.EL R6, desc[UR4][R6.64] ;  /* 0x0000000406067981 */ /* 0x000ea2000c2e1900 */
[----:B----4-:R-:W-:-:S04]  /*0110*/  IMAD.WIDE R4, R13, 0x4, R4 ;  /* 0x000000040d047825 */ /* 0x010fc800078e0204 */
[C---:B-----5:R-:W-:Y:S02]  /*0120*/  IMAD.WIDE R8, R13.reuse, 0x4, R8 ;  /* 0x000000040d087825 */ /* 0x060fe400078e0208 */
[----:B------:R3:W4:Y:S02]  /*0130*/  LDG.E.EL R5, desc[UR4][R4.64] ;  /* 0x0000000404057981 */ /* 0x000724000c2e1900 */
[----:B0-----:R-:W-:Y:S02]  /*0140*/  IMAD.WIDE R10, R13, 0x4, R10 ;  /* 0x000000040d0a7825 */ /* 0x001fe400078e020a */
[----:B------:R-:W5:Y:S04]  /*0150*/  LDG.E.EL R8, desc[UR4][R8.64] ;  /* 0x0000000408087981 */ /* 0x000f68000c2e1900 */
[----:B------:R-:W5:Y:S01]  /*0160*/  LDG.E.EL R11, desc[UR4][R10.64] ;  /* 0x000000040a0b7981 */ /* 0x000f62000c2e1900 */
[----:B-1----:R-:W-:-:S05]  /*0170*/  IMAD.WIDE R2, R0, 0x4, R2 ;  /* 0x0000000400027825 */ /* 0x002fca00078e0202 */
[----:B------:R0:W4:Y:S01]  /*0180*/  LDG.E R12, desc[UR4][R2.64] ;  /* 0x00000004020c7981 */ /* 0x000122000c1e1900 */
[----:B---3--:R-:W-:Y:S01]  /*0190*/  HFMA2.MMA R4, -RZ, RZ, 1.625, 0 ;  /* 0x3e800000ff047435 */ /* 0x008fe200000001ff */
[----:B0-----:R-:W0:Y:S02]  /*01a0*/  LDC.64 R2, c[0x0][0x238] ;  /* 0x00008e00ff027b82 */ /* 0x001e240000000a00 */
[----:B0-----:R-:W-:-:S04]  /*01b0*/  IMAD.WIDE R2, R0, 0x4, R2 ;  /* 0x0000000400027825 */ /* 0x001fc800078e0202 */
[----:B--2---:R-:W-:-:S04]  /*01c0*/  FADD R6, R6, 9.9999997473787516356e-06 ;  /* 0x3727c5ac06067421 */ /* 0x004fc80000000000 */
[----:B------:R-:W0:Y:S02]  /*01d0*/  MUFU.SQRT R7, R6 ;  /* 0x0000000600077308 */ /* 0x000e240000002000 */
[C---:B0-----:R-:W-:Y:S02]  /*01e0*/  FSETP.GT.AND P0, PT, R7.reuse, 8.50705917302346158658e+37, PT ;  /* 0x7e8000000700780b */ /* 0x041fe40003f04000 */
[----:B------:R-:W-:-:S11]  /*01f0*/  FSETP.GEU.AND P1, PT, R7, 1.175494350822287508e-38, PT ;  /* 0x008000000700780b */ /* 0x000fd60003f2e000 */
[----:B------:R-:W-:-:S04]  /*0200*/  @P0 FMUL R7, R7, 0.25 ;  /* 0x3e80000007070820 */ /* 0x000fc80000400000 */
[----:B------:R-:W-:-:S06]  /*0210*/  @!P1 FMUL R7, R7, 16777216 ;  /* 0x4b80000007079820 */ /* 0x000fcc0000400000 */
[----:B------:R-:W0:Y:S01]  /*0220*/  MUFU.RCP R7, R7 ;  /* 0x0000000700077308 */ /* 0x000e220000001000 */
[----:B------:R-:W-:Y:S01]  /*0230*/  FSEL R4, R4, 1, P0 ;  /* 0x3f80000004047808 */ /* 0x000fe20000000000 */
[----:B----4-:R-:W-:-:S04]  /*0240*/  FADD R5, R12, -R5 ;  /* 0x800000050c057221 */ /* 0x010fc80000000000 */
[----:B------:R-:W-:-:S04]  /*0250*/  @!P1 FMUL R4, R4, 16777216 ;  /* 0x4b80000004049820 */ /* 0x000fc80000400000 */
[----:B0-----:R-:W-:-:S04]  /*0260*/  FMUL R4, R7, R4 ;  /* 0x0000000407047220 */ /* 0x001fc80000400000 */
[----:B------:R-:W-:-:S04]  /*0270*/  FMUL R4, R5, R4 ;  /* 0x0000000405047220 */ /* 0x000fc80000400000 */
[----:B-----5:R-:W-:-:S05]  /*0280*/  FFMA R11, R8, R4, R11 ;  /* 0x00000004080b7223 */ /* 0x020fca000000000b */
[----:B------:R-:W-:Y:S01]  /*0290*/  STG.E desc[UR4][R2.64], R11 ;  /* 0x0000000b02007986 */ /* 0x000fe2000c101904 */
[----:B------:R-:W-:Y:S05]  /*02a0*/  EXIT ;  /* 0x000000000000794d */ /* 0x000fea0003800000 */
.L_x_0:
[----:B------:R-:W-:-:S00]  /*02b0*/  BRA `(.L_x_0) ;  /* 0xfffffffc00fc7947 */ /* 0x000fc0000383ffff */
[----:B------:R-:W-:-:S00]  /*02c0*/  NOP ;  /* 0x0000000000007918 */ /* 0x000fc00000000000 */
        /* <DEDUP_REMOVED lines=11> */
.L_x_1:


//--------------------- .nv.global.init           --------------------------
	.section	.nv.global.init,"aw",@progbits
.nv.global.init:
	.type		_$_str,@object
	.size		_$_str,(_$_str_$_2 - _$_str)
_$_str:
        /*0000*/ 	.byte	0x5f, 0x5f, 0x43, 0x55, 0x44, 0x41, 0x5f, 0x46, 0x54, 0x5a, 0x00
	.type		_$_str_$_2,@object
	.size		_$_str_$_2,(.L_1 - _$_str_$_2)
_$_str_$_2:
        /*000b*/ 	.byte	0x5f, 0x5f, 0x43, 0x55, 0x44, 0x41, 0x5f, 0x50, 0x52, 0x45, 0x43, 0x5f, 0x53, 0x51, 0x52, 0x54
        /*001b*/ 	.byte	0x00
.L_1:


//--------------------- .nv.constant0.triton_poi_fused__native_batch_norm_legit_no_training_15 --------------------------
	.section	.nv.constant0.triton_poi_fused__native_batch_norm_legit_no_training_15,"a",@progbits
	.sectionflags	@""
	.align	4
.nv.constant0.triton_poi_fused__native_batch_norm_legit_no_training_15:
	.zero		580
